//
// Generated by NVIDIA NVVM Compiler
//
// Compiler Build ID: CL-36424714
// Cuda compilation tools, release 13.0, V13.0.88
// Based on NVVM 20.0.0
//

.version 9.0
.target sm_100
.address_size 64

	// .globl	_Z14evolve13pt_gpuPdS_S_S_iiddd

.visible .entry _Z14evolve13pt_gpuPdS_S_S_iiddd(
	.param .u64 .ptr .align 1 _Z14evolve13pt_gpuPdS_S_S_iiddd_param_0,
	.param .u64 .ptr .align 1 _Z14evolve13pt_gpuPdS_S_S_iiddd_param_1,
	.param .u64 .ptr .align 1 _Z14evolve13pt_gpuPdS_S_S_iiddd_param_2,
	.param .u64 .ptr .align 1 _Z14evolve13pt_gpuPdS_S_S_iiddd_param_3,
	.param .u32 _Z14evolve13pt_gpuPdS_S_S_iiddd_param_4,
	.param .u32 _Z14evolve13pt_gpuPdS_S_S_iiddd_param_5,
	.param .f64 _Z14evolve13pt_gpuPdS_S_S_iiddd_param_6,
	.param .f64 _Z14evolve13pt_gpuPdS_S_S_iiddd_param_7,
	.param .f64 _Z14evolve13pt_gpuPdS_S_S_iiddd_param_8
)
{
	.reg .pred 	%p<3>;
	.reg .b32 	%r<32>;
	.reg .b32 	%f<4>;
	.reg .b64 	%rd<35>;
	.reg .b64 	%fd<43>;

	ld.param.u64 	%rd2, [_Z14evolve13pt_gpuPdS_S_S_iiddd_param_1];
	ld.param.u64 	%rd4, [_Z14evolve13pt_gpuPdS_S_S_iiddd_param_3];
	ld.param.u32 	%r7, [_Z14evolve13pt_gpuPdS_S_S_iiddd_param_4];
	ld.param.u32 	%r8, [_Z14evolve13pt_gpuPdS_S_S_iiddd_param_5];
	ld.param.f64 	%fd1, [_Z14evolve13pt_gpuPdS_S_S_iiddd_param_6];
	ld.param.f64 	%fd3, [_Z14evolve13pt_gpuPdS_S_S_iiddd_param_8];
	mov.u32 	%r9, %ctaid.x;
	mov.u32 	%r10, %ntid.x;
	mov.u32 	%r11, %ntid.y;
	mov.u32 	%r12, %tid.y;
	mov.u32 	%r13, %tid.x;
	mad.lo.s32 	%r14, %r11, %r9, %r12;
	mad.lo.s32 	%r1, %r14, %r10, %r13;
	div.s32 	%r15, %r1, %r8;
	mul.lo.s32 	%r16, %r15, %r8;
	sub.s32 	%r2, %r1, %r16;
	add.s32 	%r17, %r15, 2;
	add.s32 	%r3, %r8, 4;
	mul.lo.s32 	%r4, %r17, %r3;
	add.s32 	%r18, %r2, %r4;
	add.s32 	%r5, %r18, 2;
	shl.b32 	%r6, %r8, 1;
	add.s32 	%r19, %r6, 2;
	setp.lt.s32 	%p1, %r5, %r19;
	@%p1 bra 	$L__BB0_3;
	mad.lo.s32 	%r20, %r8, %r7, %r8;
	add.s32 	%r21, %r8, %r20;
	add.s32 	%r22, %r21, 1;
	setp.gt.s32 	%p2, %r5, %r22;
	@%p2 bra 	$L__BB0_3;
	ld.param.f64 	%fd42, [_Z14evolve13pt_gpuPdS_S_S_iiddd_param_7];
	ld.param.u64 	%rd34, [_Z14evolve13pt_gpuPdS_S_S_iiddd_param_2];
	ld.param.u64 	%rd33, [_Z14evolve13pt_gpuPdS_S_S_iiddd_param_0];
	cvta.to.global.u64 	%rd5, %rd2;
	cvt.s64.s32 	%rd6, %r4;
	cvt.s64.s32 	%rd7, %r2;
	add.s64 	%rd8, %rd7, %rd6;
	shl.b64 	%rd9, %rd8, 3;
	add.s64 	%rd10, %rd9, %rd5;
	ld.global.f64 	%fd4, [%rd10+8];
	ld.global.f64 	%fd5, [%rd10+24];
	add.f64 	%fd6, %fd4, %fd5;
	cvt.s64.s32 	%rd11, %r8;
	add.s64 	%rd12, %rd8, %rd11;
	shl.b64 	%rd13, %rd12, 3;
	add.s64 	%rd14, %rd13, %rd5;
	ld.global.f64 	%fd7, [%rd14+48];
	add.f64 	%fd8, %fd6, %fd7;
	sub.s64 	%rd15, %rd8, %rd11;
	shl.b64 	%rd16, %rd15, 3;
	add.s64 	%rd17, %rd16, %rd5;
	ld.global.f64 	%fd9, [%rd17+-16];
	add.f64 	%fd10, %fd8, %fd9;
	cvt.rzi.s32.f64 	%r23, %fd10;
	ld.global.f64 	%fd11, [%rd17+-24];
	ld.global.f64 	%fd12, [%rd17+-8];
	add.f64 	%fd13, %fd11, %fd12;
	ld.global.f64 	%fd14, [%rd14+40];
	add.f64 	%fd15, %fd13, %fd14;
	ld.global.f64 	%fd16, [%rd14+56];
	add.f64 	%fd17, %fd15, %fd16;
	mul.f64 	%fd18, %fd17, 0d3FD0000000000000;
	cvt.rzi.s32.f64 	%r24, %fd18;
	add.s32 	%r25, %r2, %r4;
	mul.wide.s32 	%rd18, %r25, 8;
	add.s64 	%rd19, %rd5, %rd18;
	ld.global.f64 	%fd19, [%rd19];
	ld.global.f64 	%fd20, [%rd10+32];
	add.f64 	%fd21, %fd19, %fd20;
	sub.s32 	%r26, %r5, %r6;
	add.s32 	%r27, %r26, -8;
	mul.wide.s32 	%rd20, %r27, 8;
	add.s64 	%rd21, %rd5, %rd20;
	ld.global.f64 	%fd22, [%rd21];
	add.f64 	%fd23, %fd21, %fd22;
	shl.b32 	%r28, %r3, 1;
	cvt.s64.s32 	%rd22, %r28;
	add.s64 	%rd23, %rd8, %rd22;
	shl.b64 	%rd24, %rd23, 3;
	add.s64 	%rd25, %rd5, %rd24;
	ld.global.f64 	%fd24, [%rd25+16];
	sub.f64 	%fd25, %fd23, %fd24;
	mul.f64 	%fd26, %fd25, 0d3FC0000000000000;
	cvt.rzi.s32.f64 	%r29, %fd26;
	ld.global.f64 	%fd27, [%rd10+16];
	add.f64 	%fd28, %fd27, %fd27;
	cvta.to.global.u64 	%rd26, %rd34;
	add.s64 	%rd27, %rd26, %rd9;
	ld.global.f64 	%fd29, [%rd27+16];
	sub.f64 	%fd30, %fd28, %fd29;
	mul.f64 	%fd31, %fd42, %fd42;
	add.s32 	%r30, %r24, %r23;
	add.s32 	%r31, %r30, %r29;
	cvt.rn.f64.s32 	%fd32, %r31;
	fma.rn.f64 	%fd33, %fd27, 0dC016000000000000, %fd32;
	mul.f64 	%fd34, %fd31, %fd33;
	mul.f64 	%fd35, %fd1, %fd1;
	div.rn.f64 	%fd36, %fd34, %fd35;
	add.f64 	%fd37, %fd30, %fd36;
	cvta.to.global.u64 	%rd28, %rd4;
	mul.wide.s32 	%rd29, %r1, 8;
	add.s64 	%rd30, %rd28, %rd29;
	ld.global.f64 	%fd38, [%rd30];
	cvt.rn.f32.f64 	%f1, %fd3;
	mul.f32 	%f2, %f1, 0fBFB8AA3B;
	ex2.approx.f32 	%f3, %f2;
	cvt.f64.f32 	%fd39, %f3;
	mul.f64 	%fd40, %fd38, %fd39;
	sub.f64 	%fd41, %fd37, %fd40;
	cvta.to.global.u64 	%rd31, %rd33;
	add.s64 	%rd32, %rd31, %rd9;
	st.global.f64 	[%rd32+16], %fd41;
$L__BB0_3:
	ret;

}


// ===== COMPILED SASS (sm_100) =====

	.target	sm_100

	.elftype	@"ET_EXEC"


//--------------------- .note.nv.tkinfo           --------------------------
	.section	.note.nv.tkinfo,"",@"SHT_NOTE"
	.sectionflags	@"SHF_NOTE_NV_TKINFO"
	.tkinfo
        /*0018*/ 	.word	0x00000002
        /*0030*/ 	.string	""
        /*0030*/ 	.string	"ptxas"
        /*0030*/ 	.string	"Cuda compilation tools, release 13.0, V13.0.88"
        /*0030*/ 	.string	"Build cuda_13.0.r13.0/compiler.36424714_0"
        /*0030*/ 	.string	"-arch sm_100 -m 64 "



//--------------------- .note.nv.cuinfo           --------------------------
	.section	.note.nv.cuinfo,"",@"SHT_NOTE"
	.sectionflags	@"SHF_NOTE_NV_CUINFO"
        /*0018*/ 	.short	0x0002
        /*001a*/ 	.short	0x0064
        /*001c*/ 	.short	0x0082
	.zero		2


//--------------------- .nv.info                  --------------------------
	.section	.nv.info,"",@"SHT_CUDA_INFO"
	.align	4


	//----- nvinfo : EIATTR_REGCOUNT
	.align		4
        /*0000*/ 	.byte	0x04, 0x2f
        /*0002*/ 	.short	(.L_1 - .L_0)
	.align		4
.L_0:
        /*0004*/ 	.word	index@(_Z14evolve13pt_gpuPdS_S_S_iiddd)
        /*0008*/ 	.word	0x00000020


	//----- nvinfo : EIATTR_FRAME_SIZE
	.align		4
.L_1:
        /*000c*/ 	.byte	0x04, 0x11
        /*000e*/ 	.short	(.L_3 - .L_2)
	.align		4
.L_2:
        /*0010*/ 	.word	index@($__internal_0_$__cuda_sm20_div_rn_f64_full)
        /*0014*/ 	.word	0x00000000


	//----- nvinfo : EIATTR_FRAME_SIZE
	.align		4
.L_3:
        /*0018*/ 	.byte	0x04, 0x11
        /*001a*/ 	.short	(.L_5 - .L_4)
	.align		4
.L_4:
        /*001c*/ 	.word	index@(_Z14evolve13pt_gpuPdS_S_S_iiddd)
        /*0020*/ 	.word	0x00000000


	//----- nvinfo : EIATTR_MIN_STACK_SIZE
	.align		4
.L_5:
        /*0024*/ 	.byte	0x04, 0x12
        /*0026*/ 	.short	(.L_7 - .L_6)
	.align		4
.L_6:
        /*0028*/ 	.word	index@(_Z14evolve13pt_gpuPdS_S_S_iiddd)
        /*002c*/ 	.word	0x00000000
.L_7:


//--------------------- .nv.compat                --------------------------
	.section	.nv.compat,"",@"SHT_CUDA_COMPAT_INFO"
	.align	4
        /*0000*/ 	.byte	0x02, 0x09, 0x00, 0x00, 0x02, 0x02, 0x01, 0x00, 0x02, 0x05, 0x05, 0x00, 0x03, 0x07, 0x01, 0x01
        /*0010*/ 	.byte	0x02, 0x03, 0x00, 0x00, 0x02, 0x06, 0x01, 0x00, 0x04, 0x0b, 0x08, 0x00, 0x01, 0x00, 0x00, 0x00
        /*0020*/ 	.byte	0x00, 0x00, 0x00, 0x00


//--------------------- .nv.info._Z14evolve13pt_gpuPdS_S_S_iiddd --------------------------
	.section	.nv.info._Z14evolve13pt_gpuPdS_S_S_iiddd,"",@"SHT_CUDA_INFO"
	.sectionflags	@""
	.align	4


	//----- nvinfo : EIATTR_CUDA_API_VERSION
	.align		4
        /*0000*/ 	.byte	0x04, 0x37
        /*0002*/ 	.short	(.L_9 - .L_8)
.L_8:
        /*0004*/ 	.word	0x00000082


	//----- nvinfo : EIATTR_KPARAM_INFO
	.align		4
.L_9:
        /*0008*/ 	.byte	0x04, 0x17
        /*000a*/ 	.short	(.L_11 - .L_10)
.L_10:
        /*000c*/ 	.word	0x00000000
        /*0010*/ 	.short	0x0008
        /*0012*/ 	.short	0x0038
        /*0014*/ 	.byte	0x00, 0xf0, 0x21, 0x00


	//----- nvinfo : EIATTR_KPARAM_INFO
	.align		4
.L_11:
        /*0018*/ 	.byte	0x04, 0x17
        /*001a*/ 	.short	(.L_13 - .L_12)
.L_12:
        /*001c*/ 	.word	0x00000000
        /*0020*/ 	.short	0x0007
        /*0022*/ 	.short	0x0030
        /*0024*/ 	.byte	0x00, 0xf0, 0x21, 0x00


	//----- nvinfo : EIATTR_KPARAM_INFO
	.align		4
.L_13:
        /*0028*/ 	.byte	0x04, 0x17
        /*002a*/ 	.short	(.L_15 - .L_14)
.L_14:
        /*002c*/ 	.word	0x00000000
        /*0030*/ 	.short	0x0006
        /*0032*/ 	.short	0x0028
        /*0034*/ 	.byte	0x00, 0xf0, 0x21, 0x00


	//----- nvinfo : EIATTR_KPARAM_INFO
	.align		4
.L_15:
        /*0038*/ 	.byte	0x04, 0x17
        /*003a*/ 	.short	(.L_17 - .L_16)
.L_16:
        /*003c*/ 	.word	0x00000000
        /*0040*/ 	.short	0x0005
        /*0042*/ 	.short	0x0024
        /*0044*/ 	.byte	0x00, 0xf0, 0x11, 0x00


	//----- nvinfo : EIATTR_KPARAM_INFO
	.align		4
.L_17:
        /*0048*/ 	.byte	0x04, 0x17
        /*004a*/ 	.short	(.L_19 - .L_18)
.L_18:
        /*004c*/ 	.word	0x00000000
        /*0050*/ 	.short	0x0004
        /*0052*/ 	.short	0x0020
        /*0054*/ 	.byte	0x00, 0xf0, 0x11, 0x00


	//----- nvinfo : EIATTR_KPARAM_INFO
	.align		4
.L_19:
        /*0058*/ 	.byte	0x04, 0x17
        /*005a*/ 	.short	(.L_21 - .L_20)
.L_20:
        /*005c*/ 	.word	0x00000000
        /*0060*/ 	.short	0x0003
        /*0062*/ 	.short	0x0018
        /*0064*/ 	.byte	0x00, 0xf5, 0x21, 0x00


	//----- nvinfo : EIATTR_KPARAM_INFO
	.align		4
.L_21:
        /*0068*/ 	.byte	0x04, 0x17
        /*006a*/ 	.short	(.L_23 - .L_22)
.L_22:
        /*006c*/ 	.word	0x00000000
        /*0070*/ 	.short	0x0002
        /*0072*/ 	.short	0x0010
        /*0074*/ 	.byte	0x00, 0xf5, 0x21, 0x00


	//----- nvinfo : EIATTR_KPARAM_INFO
	.align		4
.L_23:
        /*0078*/ 	.byte	0x04, 0x17
        /*007a*/ 	.short	(.L_25 - .L_24)
.L_24:
        /*007c*/ 	.word	0x00000000
        /*0080*/ 	.short	0x0001
        /*0082*/ 	.short	0x0008
        /*0084*/ 	.byte	0x00, 0xf5, 0x21, 0x00


	//----- nvinfo : EIATTR_KPARAM_INFO
	.align		4
.L_25:
        /*0088*/ 	.byte	0x04, 0x17
        /*008a*/ 	.short	(.L_27 - .L_26)
.L_26:
        /*008c*/ 	.word	0x00000000
        /*0090*/ 	.short	0x0000
        /*0092*/ 	.short	0x0000
        /*0094*/ 	.byte	0x00, 0xf5, 0x21, 0x00


	//----- nvinfo : EIATTR_SPARSE_MMA_MASK
	.align		4
.L_27:
        /*0098*/ 	.byte	0x03, 0x50
        /*009a*/ 	.short	0x0000


	//----- nvinfo : EIATTR_MAXREG_COUNT
	.align		4
        /*009c*/ 	.byte	0x03, 0x1b
        /*009e*/ 	.short	0x00ff


	//----- nvinfo : EIATTR_MERCURY_ISA_VERSION
	.align		4
        /*00a0*/ 	.byte	0x03, 0x5f
        /*00a2*/ 	.short	0x0101


	//----- nvinfo : EIATTR_VRC_CTA_INIT_COUNT
	.align		4
        /*00a4*/ 	.byte	0x02, 0x4a
	.zero		1
	.zero		1


	//----- nvinfo : EIATTR_EXIT_INSTR_OFFSETS
	.align		4
        /*00a8*/ 	.byte	0x04, 0x1c
        /*00aa*/ 	.short	(.L_29 - .L_28)


	//   ....[0]....
.L_28:
        /*00ac*/ 	.word	0x00000280


	//   ....[1]....
        /*00b0*/ 	.word	0x000002d0


	//   ....[2]....
        /*00b4*/ 	.word	0x00000980


	//----- nvinfo : EIATTR_CRS_STACK_SIZE
	.align		4
.L_29:
        /*00b8*/ 	.byte	0x04, 0x1e
        /*00ba*/ 	.short	(.L_31 - .L_30)
.L_30:
        /*00bc*/ 	.word	0x00000000


	//----- nvinfo : EIATTR_CBANK_PARAM_SIZE
	.align		4
.L_31:
        /*00c0*/ 	.byte	0x03, 0x19
        /*00c2*/ 	.short	0x0040


	//----- nvinfo : EIATTR_PARAM_CBANK
	.align		4
        /*00c4*/ 	.byte	0x04, 0x0a
        /*00c6*/ 	.short	(.L_33 - .L_32)
	.align		4
.L_32:
        /*00c8*/ 	.word	index@(.nv.constant0._Z14evolve13pt_gpuPdS_S_S_iiddd)
        /*00cc*/ 	.short	0x0380
        /*00ce*/ 	.short	0x0040


	//----- nvinfo : EIATTR_SW_WAR
	.align		4
.L_33:
        /*00d0*/ 	.byte	0x04, 0x36
        /*00d2*/ 	.short	(.L_35 - .L_34)
.L_34:
        /*00d4*/ 	.word	0x00000008
.L_35:


//--------------------- .nv.callgraph             --------------------------
	.section	.nv.callgraph,"",@"SHT_CUDA_CALLGRAPH"
	.align	4
	.sectionentsize	8
	.align		4
        /*0000*/ 	.word	0x00000000
	.align		4
        /*0004*/ 	.word	0xffffffff
	.align		4
        /*0008*/ 	.word	0x00000000
	.align		4
        /*000c*/ 	.word	0xfffffffe
	.align		4
        /*0010*/ 	.word	0x00000000
	.align		4
        /*0014*/ 	.word	0xfffffffd
	.align		4
        /*0018*/ 	.word	0x00000000
	.align		4
        /*001c*/ 	.word	0xfffffffc


//--------------------- .text._Z14evolve13pt_gpuPdS_S_S_iiddd --------------------------
	.section	.text._Z14evolve13pt_gpuPdS_S_S_iiddd,"ax",@progbits
	.align	128
        .global         _Z14evolve13pt_gpuPdS_S_S_iiddd
        .type           _Z14evolve13pt_gpuPdS_S_S_iiddd,@function
        .size           _Z14evolve13pt_gpuPdS_S_S_iiddd,(.L_x_8 - _Z14evolve13pt_gpuPdS_S_S_iiddd)
        .other          _Z14evolve13pt_gpuPdS_S_S_iiddd,@"STO_CUDA_ENTRY STV_DEFAULT"
_Z14evolve13pt_gpuPdS_S_S_iiddd:
.text._Z14evolve13pt_gpuPdS_S_S_iiddd:
[----:B------:R-:W-:Y:S08]  /*0000*/  LDC R1, c[0x0][0x37c] ;  /* 0x0000df00ff017b82 */ /* 0x000ff00000000800 */
[----:B------:R-:W0:Y:S01]  /*0010*/  LDC R5, c[0x0][0x3a4] ;  /* 0x0000e900ff057b82 */ /* 0x000e220000000800 */
[----:B------:R-:W1:Y:S01]  /*0020*/  S2R R7, SR_TID.Y ;  /* 0x0000000000077919 */ /* 0x000e620000002200 */
[----:B------:R-:W2:Y:S01]  /*0030*/  LDCU UR5, c[0x0][0x360] ;  /* 0x00006c00ff0577ac */ /* 0x000ea20008000800 */
[----:B------:R-:W2:Y:S05]  /*0040*/  S2R R9, SR_TID.X ;  /* 0x0000000000097919 */ /* 0x000eaa0000002100 */
[----:B------:R-:W1:Y:S08]  /*0050*/  S2UR UR4, SR_CTAID.X ;  /* 0x00000000000479c3 */ /* 0x000e700000002500 */
[----:B------:R-:W1:Y:S01]  /*0060*/  LDC R0, c[0x0][0x364] ;  /* 0x0000d900ff007b82 */ /* 0x000e620000000800 */
[----:B0-----:R-:W-:Y:S01]  /*0070*/  IABS R11, R5 ;  /* 0x00000005000b7213 */ /* 0x001fe20000000000 */
[----:B------:R-:W-:-:S03]  /*0080*/  VIADD R24, R5, 0x4 ;  /* 0x0000000405187836 */ /* 0x000fc60000000000 */
[----:B------:R-:W0:Y:S01]  /*0090*/  I2F.RP R4, R11 ;  /* 0x0000000b00047306 */ /* 0x000e220000209400 */
[----:B-1----:R-:W-:-:S07]  /*00a0*/  IMAD R0, R0, UR4, R7 ;  /* 0x0000000400007c24 */ /* 0x002fce000f8e0207 */
[----:B0-----:R-:W0:Y:S01]  /*00b0*/  MUFU.RCP R4, R4 ;  /* 0x0000000400047308 */ /* 0x001e220000001000 */
[----:B--2---:R-:W-:Y:S02]  /*00c0*/  IMAD R0, R0, UR5, R9 ;  /* 0x0000000500007c24 */ /* 0x004fe4000f8e0209 */
[----:B0-----:R-:W-:-:S03]  /*00d0*/  VIADD R2, R4, 0xffffffe ;  /* 0x0ffffffe04027836 */ /* 0x001fc60000000000 */
[----:B------:R-:W-:Y:S02]  /*00e0*/  IABS R4, R0 ;  /* 0x0000000000047213 */ /* 0x000fe40000000000 */
[----:B------:R0:W1:Y:S02]  /*00f0*/  F2I.FTZ.U32.TRUNC.NTZ R3, R2 ;  /* 0x0000000200037305 */ /* 0x000064000021f000 */
[----:B0-----:R-:W-:Y:S02]  /*0100*/  IMAD.MOV.U32 R2, RZ, RZ, RZ ;  /* 0x000000ffff027224 */ /* 0x001fe400078e00ff */
[----:B-1----:R-:W-:-:S04]  /*0110*/  IMAD.MOV R6, RZ, RZ, -R3 ;  /* 0x000000ffff067224 */ /* 0x002fc800078e0a03 */
[----:B------:R-:W-:-:S04]  /*0120*/  IMAD R7, R6, R11, RZ ;  /* 0x0000000b06077224 */ /* 0x000fc800078e02ff */
[----:B------:R-:W-:-:S06]  /*0130*/  IMAD.HI.U32 R3, R3, R7, R2 ;  /* 0x0000000703037227 */ /* 0x000fcc00078e0002 */
[----:B------:R-:W-:-:S04]  /*0140*/  IMAD.HI.U32 R3, R3, R4, RZ ;  /* 0x0000000403037227 */ /* 0x000fc800078e00ff */
[----:B------:R-:W-:-:S04]  /*0150*/  IMAD.MOV R2, RZ, RZ, -R3 ;  /* 0x000000ffff027224 */ /* 0x000fc800078e0a03 */
[----:B------:R-:W-:-:S05]  /*0160*/  IMAD R2, R11, R2, R4 ;  /* 0x000000020b027224 */ /* 0x000fca00078e0204 */
[----:B------:R-:W-:-:S13]  /*0170*/  ISETP.GT.U32.AND P1, PT, R11, R2, PT ;  /* 0x000000020b00720c */ /* 0x000fda0003f24070 */
[----:B------:R-:W-:Y:S02]  /*0180*/  @!P1 IMAD.IADD R2, R2, 0x1, -R11 ;  /* 0x0000000102029824 */ /* 0x000fe400078e0a0b */
[----:B------:R-:W-:Y:S01]  /*0190*/  @!P1 VIADD R3, R3, 0x1 ;  /* 0x0000000103039836 */ /* 0x000fe20000000000 */
[----:B------:R-:W-:Y:S02]  /*01a0*/  ISETP.NE.AND P1, PT, R5, RZ, PT ;  /* 0x000000ff0500720c */ /* 0x000fe40003f25270 */
[----:B------:R-:W-:Y:S02]  /*01b0*/  ISETP.GE.U32.AND P0, PT, R2, R11, PT ;  /* 0x0000000b0200720c */ /* 0x000fe40003f06070 */
[----:B------:R-:W-:-:S04]  /*01c0*/  LOP3.LUT R2, R0, R5, RZ, 0x3c, !PT ;  /* 0x0000000500027212 */ /* 0x000fc800078e3cff */
[----:B------:R-:W-:-:S07]  /*01d0*/  ISETP.GE.AND P2, PT, R2, RZ, PT ;  /* 0x000000ff0200720c */ /* 0x000fce0003f46270 */
[----:B------:R-:W-:-:S06]  /*01e0*/  @P0 VIADD R3, R3, 0x1 ;  /* 0x0000000103030836 */ /* 0x000fcc0000000000 */
[----:B------:R-:W-:Y:S01]  /*01f0*/  @!P2 IMAD.MOV R3, RZ, RZ, -R3 ;  /* 0x000000ffff03a224 */ /* 0x000fe200078e0a03 */
[----:B------:R-:W-:-:S05]  /*0200*/  @!P1 LOP3.LUT R3, RZ, R5, RZ, 0x33, !PT ;  /* 0x00000005ff039212 */ /* 0x000fca00078e33ff */
[----:B------:R-:W-:Y:S02]  /*0210*/  IMAD.MOV R6, RZ, RZ, -R3 ;  /* 0x000000ffff067224 */ /* 0x000fe400078e0a03 */
[----:B------:R-:W-:Y:S01]  /*0220*/  VIADD R25, R3, 0x2 ;  /* 0x0000000203197836 */ /* 0x000fe20000000000 */
[C---:B------:R-:W-:Y:S01]  /*0230*/  LEA R3, R5.reuse, 0x2, 0x1 ;  /* 0x0000000205037811 */ /* 0x040fe200078e08ff */
[----:B------:R-:W-:Y:S02]  /*0240*/  IMAD R6, R5, R6, R0 ;  /* 0x0000000605067224 */ /* 0x000fe400078e0200 */
[----:B------:R-:W-:-:S05]  /*0250*/  IMAD R25, R25, R24, RZ ;  /* 0x0000001819197224 */ /* 0x000fca00078e02ff */
[----:B------:R-:W-:-:S04]  /*0260*/  IADD3 R4, PT, PT, R6, 0x2, R25 ;  /* 0x0000000206047810 */ /* 0x000fc80007ffe019 */
[----:B------:R-:W-:-:S13]  /*0270*/  ISETP.GE.AND P0, PT, R4, R3, PT ;  /* 0x000000030400720c */ /* 0x000fda0003f06270 */
[----:B------:R-:W-:Y:S05]  /*0280*/  @!P0 EXIT ;  /* 0x000000000000894d */ /* 0x000fea0003800000 */
[----:B------:R-:W0:Y:S02]  /*0290*/  LDC R2, c[0x0][0x3a0] ;  /* 0x0000e800ff027b82 */ /* 0x000e240000000800 */
[----:B0-----:R-:W-:-:S04]  /*02a0*/  IMAD R2, R5, R2, R5 ;  /* 0x0000000205027224 */ /* 0x001fc800078e0205 */
[----:B------:R-:W-:-:S05]  /*02b0*/  IMAD.X R3, R2, 0x1, R5, PT ;  /* 0x0000000102037824 */ /* 0x000fca00038e0605 */
[----:B------:R-:W-:-:S13]  /*02c0*/  ISETP.GT.AND P0, PT, R4, R3, PT ;  /* 0x000000030400720c */ /* 0x000fda0003f04270 */
[----:B------:R-:W-:Y:S05]  /*02d0*/  @P0 EXIT ;  /* 0x000000000000094d */ /* 0x000fea0003800000 */
[----:B------:R-:W0:Y:S01]  /*02e0*/  LDCU.64 UR6, c[0x0][0x388] ;  /* 0x00007100ff0677ac */ /* 0x000e220008000a00 */
[----:B------:R-:W-:Y:S02]  /*02f0*/  SHF.R.S32.HI R2, RZ, 0x1f, R6 ;  /* 0x0000001fff027819 */ /* 0x000fe40000011406 */
[----:B------:R-:W-:Y:S01]  /*0300*/  IADD3 R26, P0, PT, R6, R25, RZ ;  /* 0x00000019061a7210 */ /* 0x000fe20007f1e0ff */
[----:B------:R-:W1:Y:S03]  /*0310*/  LDCU.64 UR4, c[0x0][0x358] ;  /* 0x00006b00ff0477ac */ /* 0x000e660008000a00 */
[----:B------:R-:W-:Y:S01]  /*0320*/  LEA.HI.X.SX32 R7, R25, R2, 0x1, P0 ;  /* 0x0000000219077211 */ /* 0x000fe200000f0eff */
[----:B------:R-:W-:-:S03]  /*0330*/  IMAD.SHL.U32 R2, R26, 0x8, RZ ;  /* 0x000000081a027824 */ /* 0x000fc600078e00ff */
[----:B------:R-:W-:Y:S02]  /*0340*/  SHF.L.U64.HI R3, R26, 0x3, R7 ;  /* 0x000000031a037819 */ /* 0x000fe40000010207 */
[----:B0-----:R-:W-:-:S04]  /*0350*/  IADD3 R8, P0, PT, R2, UR6, RZ ;  /* 0x0000000602087c10 */ /* 0x001fc8000ff1e0ff */
[----:B------:R-:W-:-:S05]  /*0360*/  IADD3.X R9, PT, PT, R3, UR7, RZ, P0, !PT ;  /* 0x0000000703097c10 */ /* 0x000fca00087fe4ff */
[----:B-1----:R-:W2:Y:S04]  /*0370*/  LDG.E.64 R22, desc[UR4][R8.64+0x8] ;  /* 0x0000080408167981 */ /* 0x002ea8000c1e1b00 */
[----:B------:R-:W2:Y:S01]  /*0380*/  LDG.E.64 R20, desc[UR4][R8.64+0x18] ;  /* 0x0000180408147981 */ /* 0x000ea2000c1e1b00 */
[--C-:B------:R-:W-:Y:S02]  /*0390*/  SHF.R.S32.HI R14, RZ, 0x1f, R5.reuse ;  /* 0x0000001fff0e7819 */ /* 0x100fe40000011405 */
[----:B------:R-:W-:Y:S01]  /*03a0*/  IADD3 R11, P0, PT, R26, R5, RZ ;  /* 0x000000051a0b7210 */ /* 0x000fe20007f1e0ff */
[----:B------:R-:W-:Y:S01]  /*03b0*/  IMAD.MOV R27, RZ, RZ, -R5 ;  /* 0x000000ffff1b7224 */ /* 0x000fe200078e0a05 */
[----:B------:R-:W3:Y:S03]  /*03c0*/  LDG.E.64 R28, desc[UR4][R8.64+0x20] ;  /* 0x00002004081c7981 */ /* 0x000ee6000c1e1b00 */
[----:B------:R-:W-:Y:S01]  /*03d0*/  IMAD.X R12, R14, 0x1, R7, P0 ;  /* 0x000000010e0c7824 */ /* 0x000fe200000e0607 */
[----:B------:R-:W-:-:S04]  /*03e0*/  LEA R10, P0, R11, UR6, 0x3 ;  /* 0x000000060b0a7c11 */ /* 0x000fc8000f8018ff */
[----:B------:R-:W-:-:S05]  /*03f0*/  LEA.HI.X R11, R11, UR7, R12, 0x3, P0 ;  /* 0x000000070b0b7c11 */ /* 0x000fca00080f1c0c */
[----:B------:R-:W4:Y:S01]  /*0400*/  LDG.E.64 R12, desc[UR4][R10.64+0x30] ;  /* 0x000030040a0c7981 */ /* 0x000f22000c1e1b00 */
[----:B------:R-:W-:-:S05]  /*0410*/  IADD3 R15, P0, PT, R26, -R5, RZ ;  /* 0x800000051a0f7210 */ /* 0x000fca0007f1e0ff */
[----:B------:R-:W-:Y:S01]  /*0420*/  IMAD.X R16, R7, 0x1, ~R14, P0 ;  /* 0x0000000107107824 */ /* 0x000fe200000e0e0e */
[----:B------:R-:W-:-:S04]  /*0430*/  LEA R14, P0, R15, UR6, 0x3 ;  /* 0x000000060f0e7c11 */ /* 0x000fc8000f8018ff */
[----:B------:R-:W-:-:S05]  /*0440*/  LEA.HI.X R15, R15, UR7, R16, 0x3, P0 ;  /* 0x000000070f0f7c11 */ /* 0x000fca00080f1c10 */
[----:B------:R-:W5:Y:S04]  /*0450*/  LDG.E.64 R16, desc[UR4][R14.64+-0x18] ;  /* 0xffffe8040e107981 */ /* 0x000f68000c1e1b00 */
[----:B------:R-:W5:Y:S01]  /*0460*/  LDG.E.64 R18, desc[UR4][R14.64+-0x8] ;  /* 0xfffff8040e127981 */ /* 0x000f62000c1e1b00 */
[----:B------:R-:W-:Y:S02]  /*0470*/  IMAD R4, R27, 0x2, R4 ;  /* 0x000000021b047824 */ /* 0x000fe400078e0204 */
[----:B------:R-:W-:Y:S02]  /*0480*/  IMAD.IADD R5, R6, 0x1, R25 ;  /* 0x0000000106057824 */ /* 0x000fe400078e0219 */
[----:B------:R-:W-:Y:S02]  /*0490*/  VIADD R25, R4, 0xfffffff8 ;  /* 0xfffffff804197836 */ /* 0x000fe40000000000 */
[----:B------:R-:W-:Y:S01]  /*04a0*/  IMAD.SHL.U32 R24, R24, 0x2, RZ ;  /* 0x0000000218187824 */ /* 0x000fe200078e00ff */
[----:B------:R-:W3:Y:S04]  /*04b0*/  LDG.E.64 R14, desc[UR4][R14.64+-0x10] ;  /* 0xfffff0040e0e7981 */ /* 0x000ee8000c1e1b00 */
[----:B------:R-:W-:-:S04]  /*04c0*/  IADD3 R26, P0, PT, R24, R26, RZ ;  /* 0x0000001a181a7210 */ /* 0x000fc80007f1e0ff */
[----:B------:R-:W-:Y:S02]  /*04d0*/  LEA.HI.X.SX32 R7, R24, R7, 0x1, P0 ;  /* 0x0000000718077211 */ /* 0x000fe400000f0eff */
[----:B------:R-:W-:-:S04]  /*04e0*/  LEA R6, P0, R26, UR6, 0x3 ;  /* 0x000000061a067c11 */ /* 0x000fc8000f8018ff */
[----:B------:R-:W-:Y:S01]  /*04f0*/  LEA.HI.X R7, R26, UR7, R7, 0x3, P0 ;  /* 0x000000071a077c11 */ /* 0x000fe200080f1c07 */
[----:B------:R-:W0:Y:S05]  /*0500*/  LDCU.64 UR6, c[0x0][0x390] ;  /* 0x00007200ff0677ac */ /* 0x000e2a0008000a00 */
[----:B------:R-:W3:Y:S01]  /*0510*/  LDG.E.64 R6, desc[UR4][R6.64+0x10] ;  /* 0x0000100406067981 */ /* 0x000ee2000c1e1b00 */
[----:B--2---:R-:W-:Y:S01]  /*0520*/  DADD R20, R22, R20 ;  /* 0x0000000016147229 */ /* 0x004fe20000000014 */
[----:B------:R-:W1:Y:S07]  /*0530*/  LDC.64 R22, c[0x0][0x388] ;  /* 0x0000e200ff167b82 */ /* 0x000e6e0000000a00 */
[----:B----4-:R-:W-:-:S02]  /*0540*/  DADD R12, R20, R12 ;  /* 0x00000000140c7229 */ /* 0x010fc4000000000c */
[----:B------:R-:W2:Y:S01]  /*0550*/  LDG.E.64 R20, desc[UR4][R10.64+0x28] ;  /* 0x000028040a147981 */ /* 0x000ea2000c1e1b00 */
[----:B-1----:R-:W-:-:S04]  /*0560*/  IMAD.WIDE R4, R5, 0x8, R22 ;  /* 0x0000000805047825 */ /* 0x002fc800078e0216 */
[----:B------:R-:W-:Y:S01]  /*0570*/  IMAD.WIDE R22, R25, 0x8, R22 ;  /* 0x0000000819167825 */ /* 0x000fe200078e0216 */
[----:B------:R-:W4:Y:S04]  /*0580*/  LDG.E.64 R10, desc[UR4][R10.64+0x38] ;  /* 0x000038040a0a7981 */ /* 0x000f28000c1e1b00 */
[----:B------:R-:W4:Y:S04]  /*0590*/  LDG.E.64 R4, desc[UR4][R4.64] ;  /* 0x0000000404047981 */ /* 0x000f28000c1e1b00 */
[----:B------:R-:W4:Y:S04]  /*05a0*/  LDG.E.64 R22, desc[UR4][R22.64] ;  /* 0x0000000416167981 */ /* 0x000f28000c1e1b00 */
[----:B------:R1:W4:Y:S01]  /*05b0*/  LDG.E.64 R24, desc[UR4][R8.64+0x10] ;  /* 0x0000100408187981 */ /* 0x000322000c1e1b00 */
[----:B-----5:R-:W-:Y:S01]  /*05c0*/  DADD R18, R16, R18 ;  /* 0x0000000010127229 */ /* 0x020fe20000000012 */
[----:B0-----:R-:W-:-:S04]  /*05d0*/  IADD3 R16, P0, PT, R2, UR6, RZ ;  /* 0x0000000602107c10 */ /* 0x001fc8000ff1e0ff */
[----:B------:R-:W-:-:S06]  /*05e0*/  IADD3.X R17, PT, PT, R3, UR7, RZ, P0, !PT ;  /* 0x0000000703117c10 */ /* 0x000fcc00087fe4ff */
[----:B------:R-:W5:Y:S01]  /*05f0*/  LDG.E.64 R16, desc[UR4][R16.64+0x10] ;  /* 0x0000100410107981 */ /* 0x000f62000c1e1b00 */
[----:B---3--:R-:W-:-:S10]  /*0600*/  DADD R12, R12, R14 ;  /* 0x000000000c0c7229 */ /* 0x008fd4000000000e */
[----:B------:R-:W-:Y:S01]  /*0610*/  F2I.F64.TRUNC R12, R12 ;  /* 0x0000000c000c7311 */ /* 0x000fe2000030d100 */
[----:B------:R-:W-:Y:S01]  /*0620*/  BSSY.RECONVERGENT B0, `(.L_x_0) ;  /* 0x0000024000007945 */ /* 0x000fe20003800200 */
[----:B--2---:R-:W-:Y:S01]  /*0630*/  DADD R20, R18, R20 ;  /* 0x0000000012147229 */ /* 0x004fe20000000014 */
[----:B------:R-:W0:Y:S01]  /*0640*/  LDC.64 R18, c[0x0][0x3a8] ;  /* 0x0000ea00ff127b82 */ /* 0x000e220000000a00 */
[----:B----4-:R-:W-:-:S08]  /*0650*/  DADD R4, R4, R28 ;  /* 0x0000000004047229 */ /* 0x010fd0000000001c */
[----:B------:R-:W-:Y:S02]  /*0660*/  DADD R4, R4, R22 ;  /* 0x0000000004047229 */ /* 0x000fe40000000016 */
[----:B------:R-:W-:-:S06]  /*0670*/  DADD R10, R20, R10 ;  /* 0x00000000140a7229 */ /* 0x000fcc000000000a */
[----:B------:R-:W-:Y:S02]  /*0680*/  DADD R6, R4, -R6 ;  /* 0x0000000004067229 */ /* 0x000fe40000000806 */
[----:B0-----:R-:W-:Y:S02]  /*0690*/  DMUL R18, R18, R18 ;  /* 0x0000001212127228 */ /* 0x001fe40000000000 */
[----:B------:R-:W-:-:S04]  /*06a0*/  DMUL R10, R10, 0.25 ;  /* 0x3fd000000a0a7828 */ /* 0x000fc80000000000 */
[----:B-1----:R-:W-:Y:S01]  /*06b0*/  DMUL R8, R6, 0.125 ;  /* 0x3fc0000006087828 */ /* 0x002fe20000000000 */
[----:B------:R-:W0:Y:S01]  /*06c0*/  MUFU.RCP64H R5, R19 ;  /* 0x0000001300057308 */ /* 0x000e220000001800 */
[----:B------:R-:W-:Y:S01]  /*06d0*/  IMAD.MOV.U32 R4, RZ, RZ, 0x1 ;  /* 0x00000001ff047424 */ /* 0x000fe200078e00ff */
[----:B------:R-:W1:Y:S06]  /*06e0*/  LDC.64 R6, c[0x0][0x3b0] ;  /* 0x0000ec00ff067b82 */ /* 0x000e6c0000000a00 */
[----:B------:R-:W-:Y:S08]  /*06f0*/  F2I.F64.TRUNC R11, R10 ;  /* 0x0000000a000b7311 */ /* 0x000ff0000030d100 */
[----:B------:R-:W2:Y:S01]  /*0700*/  F2I.F64.TRUNC R8, R8 ;  /* 0x0000000800087311 */ /* 0x000ea2000030d100 */
[----:B0-----:R-:W-:-:S08]  /*0710*/  DFMA R14, -R18, R4, 1 ;  /* 0x3ff00000120e742b */ /* 0x001fd00000000104 */
[----:B------:R-:W-:Y:S01]  /*0720*/  DFMA R14, R14, R14, R14 ;  /* 0x0000000e0e0e722b */ /* 0x000fe2000000000e */
[----:B--2---:R-:W-:-:S04]  /*0730*/  IADD3 R20, PT, PT, R8, R11, R12 ;  /* 0x0000000b08147210 */ /* 0x004fc80007ffe00c */
[----:B------:R-:W0:Y:S03]  /*0740*/  I2F.F64 R12, R20 ;  /* 0x00000014000c7312 */ /* 0x000e260000201c00 */
[----:B------:R-:W-:Y:S02]  /*0750*/  DFMA R14, R4, R14, R4 ;  /* 0x0000000e040e722b */ /* 0x000fe40000000004 */
[----:B-1----:R-:W-:-:S06]  /*0760*/  DMUL R10, R6, R6 ;  /* 0x00000006060a7228 */ /* 0x002fcc0000000000 */
[----:B------:R-:W-:Y:S02]  /*0770*/  DFMA R4, -R18, R14, 1 ;  /* 0x3ff000001204742b */ /* 0x000fe4000000010e */
[----:B0-----:R-:W-:-:S06]  /*0780*/  DFMA R12, R24, -5.5, R12 ;  /* 0xc0160000180c782b */ /* 0x001fcc000000000c */
[----:B------:R-:W-:Y:S02]  /*0790*/  DFMA R4, R14, R4, R14 ;  /* 0x000000040e04722b */ /* 0x000fe4000000000e */
[----:B------:R-:W-:-:S08]  /*07a0*/  DMUL R10, R10, R12 ;  /* 0x0000000c0a0a7228 */ /* 0x000fd00000000000 */
[----:B------:R-:W-:-:S08]  /*07b0*/  DMUL R6, R10, R4 ;  /* 0x000000040a067228 */ /* 0x000fd00000000000 */
[----:B------:R-:W-:-:S08]  /*07c0*/  DFMA R8, -R18, R6, R10 ;  /* 0x000000061208722b */ /* 0x000fd0000000010a */
[----:B------:R-:W-:Y:S01]  /*07d0*/  DFMA R4, R4, R8, R6 ;  /* 0x000000080404722b */ /* 0x000fe20000000006 */
[----:B------:R-:W-:-:S09]  /*07e0*/  FSETP.GEU.AND P1, PT, |R11|, 6.5827683646048100446e-37, PT ;  /* 0x036000000b00780b */ /* 0x000fd20003f2e200 */
[----:B------:R-:W-:-:S05]  /*07f0*/  FFMA R8, RZ, R19, R5 ;  /* 0x00000013ff087223 */ /* 0x000fca0000000005 */
[----:B------:R-:W-:Y:S01]  /*0800*/  FSETP.GT.AND P0, PT, |R8|, 1.469367938527859385e-39, PT ;  /* 0x001000000800780b */ /* 0x000fe20003f04200 */
[----:B------:R-:W-:-:S08]  /*0810*/  DADD R6, R24, R24 ;  /* 0x0000000018067229 */ /* 0x000fd00000000018 */
[----:B-----5:R-:W-:-:S04]  /*0820*/  DADD R6, R6, -R16 ;  /* 0x0000000006067229 */ /* 0x020fc80000000810 */
[----:B------:R-:W-:Y:S07]  /*0830*/  @P0 BRA P1, `(.L_x_1) ;  /* 0x0000000000080947 */ /* 0x000fee0000800000 */
[----:B------:R-:W-:-:S07]  /*0840*/  MOV R16, 0x860 ;  /* 0x0000086000107802 */ /* 0x000fce0000000f00 */
[----:B------:R-:W-:Y:S05]  /*0850*/  CALL.REL.NOINC `($__internal_0_$__cuda_sm20_div_rn_f64_full) ;  /* 0x00000000004c7944 */ /* 0x000fea0003c00000 */
.L_x_1:
[----:B------:R-:W-:Y:S05]  /*0860*/  BSYNC.RECONVERGENT B0 ;  /* 0x0000000000007941 */ /* 0x000fea0003800200 */
.L_x_0:
[----:B------:R-:W0:Y:S01]  /*0870*/  LDC.64 R8, c[0x0][0x398] ;  /* 0x0000e600ff087b82 */ /* 0x000e220000000a00 */
[----:B------:R-:W1:Y:S01]  /*0880*/  LDCU.64 UR6, c[0x0][0x3b8] ;  /* 0x00007700ff0677ac */ /* 0x000e620008000a00 */
[----:B0-----:R-:W-:-:S06]  /*0890*/  IMAD.WIDE R8, R0, 0x8, R8 ;  /* 0x0000000800087825 */ /* 0x001fcc00078e0208 */
[----:B------:R-:W2:Y:S01]  /*08a0*/  LDG.E.64 R8, desc[UR4][R8.64] ;  /* 0x0000000408087981 */ /* 0x000ea2000c1e1b00 */
[----:B-1----:R-:W0:Y:S01]  /*08b0*/  F2F.F32.F64 R0, UR6 ;  /* 0x0000000600007d10 */ /* 0x002e220008301000 */
[----:B------:R-:W1:Y:S01]  /*08c0*/  LDCU.64 UR6, c[0x0][0x380] ;  /* 0x00007000ff0677ac */ /* 0x000e620008000a00 */
[----:B------:R-:W-:Y:S01]  /*08d0*/  DADD R6, R6, R4 ;  /* 0x0000000006067229 */ /* 0x000fe20000000004 */
[----:B0-----:R-:W-:-:S05]  /*08e0*/  FMUL R0, R0, -1.4426950216293334961 ;  /* 0xbfb8aa3b00007820 */ /* 0x001fca0000400000 */
[----:B------:R-:W-:-:S13]  /*08f0*/  FSETP.GEU.AND P0, PT, R0, -126, PT ;  /* 0xc2fc00000000780b */ /* 0x000fda0003f0e000 */
[----:B------:R-:W-:-:S04]  /*0900*/  @!P0 FMUL R0, R0, 0.5 ;  /* 0x3f00000000008820 */ /* 0x000fc80000400000 */
[----:B------:R-:W0:Y:S02]  /*0910*/  MUFU.EX2 R10, R0 ;  /* 0x00000000000a7308 */ /* 0x000e240000000800 */
[----:B0-----:R-:W-:Y:S01]  /*0920*/  @!P0 FMUL R10, R10, R10 ;  /* 0x0000000a0a0a8220 */ /* 0x001fe20000400000 */
[----:B-1----:R-:W-:-:S04]  /*0930*/  IADD3 R2, P0, PT, R2, UR6, RZ ;  /* 0x0000000602027c10 */ /* 0x002fc8000ff1e0ff */
[----:B------:R-:W-:Y:S01]  /*0940*/  IADD3.X R3, PT, PT, R3, UR7, RZ, P0, !PT ;  /* 0x0000000703037c10 */ /* 0x000fe200087fe4ff */
[----:B------:R-:W2:Y:S02]  /*0950*/  F2F.F64.F32 R10, R10 ;  /* 0x0000000a000a7310 */ /* 0x000ea40000201800 */
[----:B--2---:R-:W-:-:S07]  /*0960*/  DFMA R6, -R8, R10, R6 ;  /* 0x0000000a0806722b */ /* 0x004fce0000000106 */
[----:B------:R-:W-:Y:S01]  /*0970*/  STG.E.64 desc[UR4][R2.64+0x10], R6 ;  /* 0x0000100602007986 */ /* 0x000fe2000c101b04 */
[----:B------:R-:W-:Y:S05]  /*0980*/  EXIT ;  /* 0x000000000000794d */ /* 0x000fea0003800000 */
        .weak           $__internal_0_$__cuda_sm20_div_rn_f64_full
        .type           $__internal_0_$__cuda_sm20_div_rn_f64_full,@function
        .size           $__internal_0_$__cuda_sm20_div_rn_f64_full,(.L_x_8 - $__internal_0_$__cuda_sm20_div_rn_f64_full)
$__internal_0_$__cuda_sm20_div_rn_f64_full:
[C---:B------:R-:W-:Y:S01]  /*0990*/  FSETP.GEU.AND P0, PT, |R19|.reuse, 1.469367938527859385e-39, PT ;  /* 0x001000001300780b */ /* 0x040fe20003f0e200 */
[--C-:B------:R-:W-:Y:S01]  /*09a0*/  IMAD.MOV.U32 R8, RZ, RZ, R18.reuse ;  /* 0x000000ffff087224 */ /* 0x100fe200078e0012 */
[----:B------:R-:W-:Y:S01]  /*09b0*/  LOP3.LUT R4, R19, 0x800fffff, RZ, 0xc0, !PT ;  /* 0x800fffff13047812 */ /* 0x000fe200078ec0ff */
[----:B------:R-:W-:Y:S01]  /*09c0*/  IMAD.MOV.U32 R9, RZ, RZ, R19 ;  /* 0x000000ffff097224 */ /* 0x000fe200078e0013 */
[C---:B------:R-:W-:Y:S01]  /*09d0*/  FSETP.GEU.AND P2, PT, |R11|.reuse, 1.469367938527859385e-39, PT ;  /* 0x001000000b00780b */ /* 0x040fe20003f4e200 */
[----:B------:R-:W-:Y:S01]  /*09e0*/  IMAD.MOV.U32 R12, RZ, RZ, 0x1 ;  /* 0x00000001ff0c7424 */ /* 0x000fe200078e00ff */
[----:B------:R-:W-:Y:S01]  /*09f0*/  LOP3.LUT R5, R4, 0x3ff00000, RZ, 0xfc, !PT ;  /* 0x3ff0000004057812 */ /* 0x000fe200078efcff */
[----:B------:R-:W-:Y:S01]  /*0a00*/  IMAD.MOV.U32 R4, RZ, RZ, R18 ;  /* 0x000000ffff047224 */ /* 0x000fe200078e0012 */
[----:B------:R-:W-:Y:S01]  /*0a10*/  LOP3.LUT R14, R11, 0x7ff00000, RZ, 0xc0, !PT ;  /* 0x7ff000000b0e7812 */ /* 0x000fe200078ec0ff */
[----:B------:R-:W-:Y:S01]  /*0a20*/  BSSY.RECONVERGENT B1, `(.L_x_2) ;  /* 0x0000050000017945 */ /* 0x000fe20003800200 */
[----:B------:R-:W-:-:S03]  /*0a30*/  LOP3.LUT R17, R19, 0x7ff00000, RZ, 0xc0, !PT ;  /* 0x7ff0000013117812 */ /* 0x000fc600078ec0ff */
[----:B------:R-:W-:Y:S01]  /*0a40*/  @!P0 DMUL R4, R8, 8.98846567431157953865e+307 ;  /* 0x7fe0000008048828 */ /* 0x000fe20000000000 */
[C---:B------:R-:W-:Y:S01]  /*0a50*/  ISETP.GE.U32.AND P1, PT, R14.reuse, R17, PT ;  /* 0x000000110e00720c */ /* 0x040fe20003f26070 */
[----:B------:R-:W-:Y:S02]  /*0a60*/  IMAD.MOV.U32 R24, RZ, RZ, R14 ;  /* 0x000000ffff187224 */ /* 0x000fe400078e000e */
[----:B------:R-:W-:Y:S02]  /*0a70*/  @!P2 LOP3.LUT R15, R9, 0x7ff00000, RZ, 0xc0, !PT ;  /* 0x7ff00000090fa812 */ /* 0x000fe400078ec0ff */
[----:B------:R-:W0:Y:S02]  /*0a80*/  MUFU.RCP64H R13, R5 ;  /* 0x00000005000d7308 */ /* 0x000e240000001800 */
[----:B------:R-:W-:Y:S01]  /*0a90*/  @!P2 ISETP.GE.U32.AND P3, PT, R14, R15, PT ;  /* 0x0000000f0e00a20c */ /* 0x000fe20003f66070 */
[----:B------:R-:W-:Y:S01]  /*0aa0*/  IMAD.MOV.U32 R15, RZ, RZ, 0x1ca00000 ;  /* 0x1ca00000ff0f7424 */ /* 0x000fe200078e00ff */
[----:B------:R-:W-:Y:S01]  /*0ab0*/  @!P0 LOP3.LUT R17, R5, 0x7ff00000, RZ, 0xc0, !PT ;  /* 0x7ff0000005118812 */ /* 0x000fe200078ec0ff */
[----:B0-----:R-:W-:-:S08]  /*0ac0*/  DFMA R20, R12, -R4, 1 ;  /* 0x3ff000000c14742b */ /* 0x001fd00000000804 */
[----:B------:R-:W-:-:S08]  /*0ad0*/  DFMA R20, R20, R20, R20 ;  /* 0x000000141414722b */ /* 0x000fd00000000014 */
[----:B------:R-:W-:Y:S01]  /*0ae0*/  DFMA R18, R12, R20, R12 ;  /* 0x000000140c12722b */ /* 0x000fe2000000000c */
[C---:B------:R-:W-:Y:S01]  /*0af0*/  @!P2 SEL R21, R15.reuse, 0x63400000, !P3 ;  /* 0x634000000f15a807 */ /* 0x040fe20005800000 */
[----:B------:R-:W-:Y:S01]  /*0b00*/  IMAD.MOV.U32 R12, RZ, RZ, R10 ;  /* 0x000000ffff0c7224 */ /* 0x000fe200078e000a */
[----:B------:R-:W-:Y:S02]  /*0b10*/  SEL R13, R15, 0x63400000, !P1 ;  /* 0x634000000f0d7807 */ /* 0x000fe40004800000 */
[--C-:B------:R-:W-:Y:S02]  /*0b20*/  @!P2 LOP3.LUT R22, R21, 0x80000000, R11.reuse, 0xf8, !PT ;  /* 0x800000001516a812 */ /* 0x100fe400078ef80b */
[----:B------:R-:W-:Y:S01]  /*0b30*/  LOP3.LUT R13, R13, 0x800fffff, R11, 0xf8, !PT ;  /* 0x800fffff0d0d7812 */ /* 0x000fe200078ef80b */
[----:B------:R-:W-:Y:S01]  /*0b40*/  DFMA R20, R18, -R4, 1 ;  /* 0x3ff000001214742b */ /* 0x000fe20000000804 */
[----:B------:R-:W-:Y:S01]  /*0b50*/  @!P2 LOP3.LUT R23, R22, 0x100000, RZ, 0xfc, !PT ;  /* 0x001000001617a812 */ /* 0x000fe200078efcff */
[----:B------:R-:W-:-:S06]  /*0b60*/  @!P2 IMAD.MOV.U32 R22, RZ, RZ, RZ ;  /* 0x000000ffff16a224 */ /* 0x000fcc00078e00ff */
[----:B------:R-:W-:Y:S02]  /*0b70*/  @!P2 DFMA R12, R12, 2, -R22 ;  /* 0x400000000c0ca82b */ /* 0x000fe40000000816 */
[----:B------:R-:W-:-:S08]  /*0b80*/  DFMA R20, R18, R20, R18 ;  /* 0x000000141214722b */ /* 0x000fd00000000012 */
[----:B------:R-:W-:Y:S01]  /*0b90*/  @!P2 LOP3.LUT R24, R13, 0x7ff00000, RZ, 0xc0, !PT ;  /* 0x7ff000000d18a812 */ /* 0x000fe200078ec0ff */
[----:B------:R-:W-:-:S04]  /*0ba0*/  DMUL R18, R20, R12 ;  /* 0x0000000c14127228 */ /* 0x000fc80000000000 */
[----:B------:R-:W-:-:S04]  /*0bb0*/  VIADD R25, R24, 0xffffffff ;  /* 0xffffffff18197836 */ /* 0x000fc80000000000 */
[----:B------:R-:W-:Y:S01]  /*0bc0*/  DFMA R22, R18, -R4, R12 ;  /* 0x800000041216722b */ /* 0x000fe2000000000c */
[----:B------:R-:W-:Y:S01]  /*0bd0*/  ISETP.GT.U32.AND P0, PT, R25, 0x7feffffe, PT ;  /* 0x7feffffe1900780c */ /* 0x000fe20003f04070 */
[----:B------:R-:W-:-:S05]  /*0be0*/  VIADD R25, R17, 0xffffffff ;  /* 0xffffffff11197836 */ /* 0x000fca0000000000 */
[----:B------:R-:W-:Y:S01]  /*0bf0*/  ISETP.GT.U32.OR P0, PT, R25, 0x7feffffe, P0 ;  /* 0x7feffffe1900780c */ /* 0x000fe20000704470 */
[----:B------:R-:W-:-:S12]  /*0c00*/  DFMA R18, R20, R22, R18 ;  /* 0x000000161412722b */ /* 0x000fd80000000012 */
[----:B------:R-:W-:Y:S05]  /*0c10*/  @P0 BRA `(.L_x_3) ;  /* 0x00000000006c0947 */ /* 0x000fea0003800000 */
[----:B------:R-:W-:Y:S01]  /*0c20*/  LOP3.LUT R11, R9, 0x7ff00000, RZ, 0xc0, !PT ;  /* 0x7ff00000090b7812 */ /* 0x000fe200078ec0ff */
[----:B------:R-:W-:-:S03]  /*0c30*/  IMAD.MOV.U32 R20, RZ, RZ, RZ ;  /* 0x000000ffff147224 */ /* 0x000fc600078e00ff */
[CC--:B------:R-:W-:Y:S02]  /*0c40*/  VIADDMNMX R10, R14.reuse, -R11.reuse, 0xb9600000, !PT ;  /* 0xb96000000e0a7446 */ /* 0x0c0fe4000780090b */
[----:B------:R-:W-:Y:S02]  /*0c50*/  ISETP.GE.U32.AND P0, PT, R14, R11, PT ;  /* 0x0000000b0e00720c */ /* 0x000fe40003f06070 */
[----:B------:R-:W-:Y:S02]  /*0c60*/  VIMNMX R10, PT, PT, R10, 0x46a00000, PT ;  /* 0x46a000000a0a7848 */ /* 0x000fe40003fe0100 */
[----:B------:R-:W-:-:S05]  /*0c70*/  SEL R15, R15, 0x63400000, !P0 ;  /* 0x634000000f0f7807 */ /* 0x000fca0004000000 */
[----:B------:R-:W-:-:S04]  /*0c80*/  IMAD.IADD R10, R10, 0x1, -R15 ;  /* 0x000000010a0a7824 */ /* 0x000fc800078e0a0f */
[----:B------:R-:W-:-:S06]  /*0c90*/  VIADD R21, R10, 0x7fe00000 ;  /* 0x7fe000000a157836 */ /* 0x000fcc0000000000 */
[----:B------:R-:W-:-:S10]  /*0ca0*/  DMUL R14, R18, R20 ;  /* 0x00000014120e7228 */ /* 0x000fd40000000000 */
[----:B------:R-:W-:-:S13]  /*0cb0*/  FSETP.GTU.AND P0, PT, |R15|, 1.469367938527859385e-39, PT ;  /* 0x001000000f00780b */ /* 0x000fda0003f0c200 */
[----:B------:R-:W-:Y:S05]  /*0cc0*/  @P0 BRA `(.L_x_4) ;  /* 0x0000000000940947 */ /* 0x000fea0003800000 */
[----:B------:R-:W-:Y:S01]  /*0cd0*/  DFMA R4, R18, -R4, R12 ;  /* 0x800000041204722b */ /* 0x000fe2000000000c */
[----:B------:R-:W-:-:S09]  /*0ce0*/  IMAD.MOV.U32 R20, RZ, RZ, RZ ;  /* 0x000000ffff147224 */ /* 0x000fd200078e00ff */
[C---:B------:R-:W-:Y:S02]  /*0cf0*/  FSETP.NEU.AND P0, PT, R5.reuse, RZ, PT ;  /* 0x000000ff0500720b */ /* 0x040fe40003f0d000 */
[----:B------:R-:W-:-:S04]  /*0d00*/  LOP3.LUT R9, R5, 0x80000000, R9, 0x48, !PT ;  /* 0x8000000005097812 */ /* 0x000fc800078e4809 */
[----:B------:R-:W-:-:S07]  /*0d10*/  LOP3.LUT R21, R9, R21, RZ, 0xfc, !PT ;  /* 0x0000001509157212 */ /* 0x000fce00078efcff */
[----:B------:R-:W-:Y:S05]  /*0d20*/  @!P0 BRA `(.L_x_4) ;  /* 0x00000000007c8947 */ /* 0x000fea0003800000 */
[----:B------:R-:W-:Y:S02]  /*0d30*/  IMAD.MOV R5, RZ, RZ, -R10 ;  /* 0x000000ffff057224 */ /* 0x000fe400078e0a0a */
[----:B------:R-:W-:-:S06]  /*0d40*/  IMAD.MOV.U32 R4, RZ, RZ, RZ ;  /* 0x000000ffff047224 */ /* 0x000fcc00078e00ff */
[----:B------:R-:W-:Y:S02]  /*0d50*/  DFMA R4, R14, -R4, R18 ;  /* 0x800000040e04722b */ /* 0x000fe40000000012 */
[----:B------:R-:W-:-:S04]  /*0d60*/  DMUL.RP R18, R18, R20 ;  /* 0x0000001412127228 */ /* 0x000fc80000008000 */
[----:B------:R-:W-:-:S04]  /*0d70*/  IADD3 R4, PT, PT, -R10, -0x43300000, RZ ;  /* 0xbcd000000a047810 */ /* 0x000fc80007ffe1ff */
[----:B------:R-:W-:Y:S02]  /*0d80*/  FSETP.NEU.AND P0, PT, |R5|, R4, PT ;  /* 0x000000040500720b */ /* 0x000fe40003f0d200 */
[----:B------:R-:W-:Y:S02]  /*0d90*/  LOP3.LUT R9, R19, R9, RZ, 0x3c, !PT ;  /* 0x0000000913097212 */ /* 0x000fe400078e3cff */
[----:B------:R-:W-:Y:S02]  /*0da0*/  FSEL R14, R18, R14, !P0 ;  /* 0x0000000e120e7208 */ /* 0x000fe40004000000 */
[----:B------:R-:W-:Y:S01]  /*0db0*/  FSEL R15, R9, R15, !P0 ;  /* 0x0000000f090f7208 */ /* 0x000fe20004000000 */
[----:B------:R-:W-:Y:S06]  /*0dc0*/  BRA `(.L_x_4) ;  /* 0x0000000000547947 */ /* 0x000fec0003800000 */
.L_x_3:
[----:B------:R-:W-:-:S14]  /*0dd0*/  DSETP.NAN.AND P0, PT, R10, R10, PT ;  /* 0x0000000a0a00722a */ /* 0x000fdc0003f08000 */
[----:B------:R-:W-:Y:S05]  /*0de0*/  @P0 BRA `(.L_x_5) ;  /* 0x0000000000440947 */ /* 0x000fea0003800000 */
[----:B------:R-:W-:-:S14]  /*0df0*/  DSETP.NAN.AND P0, PT, R8, R8, PT ;  /* 0x000000080800722a */ /* 0x000fdc0003f08000 */
[----:B------:R-:W-:Y:S05]  /*0e00*/  @P0 BRA `(.L_x_6) ;  /* 0x0000000000300947 */ /* 0x000fea0003800000 */
[----:B------:R-:W-:Y:S01]  /*0e10*/  ISETP.NE.AND P0, PT, R24, R17, PT ;  /* 0x000000111800720c */ /* 0x000fe20003f05270 */
[----:B------:R-:W-:Y:S02]  /*0e20*/  IMAD.MOV.U32 R14, RZ, RZ, 0x0 ;  /* 0x00000000ff0e7424 */ /* 0x000fe400078e00ff */
[----:B------:R-:W-:-:S10]  /*0e30*/  IMAD.MOV.U32 R15, RZ, RZ, -0x80000 ;  /* 0xfff80000ff0f7424 */ /* 0x000fd400078e00ff */
[----:B------:R-:W-:Y:S05]  /*0e40*/  @!P0 BRA `(.L_x_4) ;  /* 0x0000000000348947 */ /* 0x000fea0003800000 */
[----:B------:R-:W-:Y:S02]  /*0e50*/  ISETP.NE.AND P0, PT, R24, 0x7ff00000, PT ;  /* 0x7ff000001800780c */ /* 0x000fe40003f05270 */
[----:B------:R-:W-:Y:S02]  /*0e60*/  LOP3.LUT R15, R11, 0x80000000, R9, 0x48, !PT ;  /* 0x800000000b0f7812 */ /* 0x000fe400078e4809 */
[----:B------:R-:W-:-:S13]  /*0e70*/  ISETP.EQ.OR P0, PT, R17, RZ, !P0 ;  /* 0x000000ff1100720c */ /* 0x000fda0004702670 */
[----:B------:R-:W-:Y:S01]  /*0e80*/  @P0 LOP3.LUT R4, R15, 0x7ff00000, RZ, 0xfc, !PT ;  /* 0x7ff000000f040812 */ /* 0x000fe200078efcff */
[----:B------:R-:W-:Y:S02]  /*0e90*/  @!P0 IMAD.MOV.U32 R14, RZ, RZ, RZ ;  /* 0x000000ffff0e8224 */ /* 0x000fe400078e00ff */
[----:B------:R-:W-:Y:S02]  /*0ea0*/  @P0 IMAD.MOV.U32 R14, RZ, RZ, RZ ;  /* 0x000000ffff0e0224 */ /* 0x000fe400078e00ff */
[----:B------:R-:W-:Y:S01]  /*0eb0*/  @P0 IMAD.MOV.U32 R15, RZ, RZ, R4 ;  /* 0x000000ffff0f0224 */ /* 0x000fe200078e0004 */
[----:B------:R-:W-:Y:S06]  /*0ec0*/  BRA `(.L_x_4) ;  /* 0x0000000000147947 */ /* 0x000fec0003800000 */
.L_x_6:
[----:B------:R-:W-:Y:S01]  /*0ed0*/  LOP3.LUT R15, R9, 0x80000, RZ, 0xfc, !PT ;  /* 0x00080000090f7812 */ /* 0x000fe200078efcff */
[----:B------:R-:W-:Y:S01]  /*0ee0*/  IMAD.MOV.U32 R14, RZ, RZ, R8 ;  /* 0x000000ffff0e7224 */ /* 0x000fe200078e0008 */
[----:B------:R-:W-:Y:S06]  /*0ef0*/  BRA `(.L_x_4) ;  /* 0x0000000000087947 */ /* 0x000fec0003800000 */
.L_x_5:
[----:B------:R-:W-:Y:S01]  /*0f00*/  LOP3.LUT R15, R11, 0x80000, RZ, 0xfc, !PT ;  /* 0x000800000b0f7812 */ /* 0x000fe200078efcff */
[----:B------:R-:W-:-:S07]  /*0f10*/  IMAD.MOV.U32 R14, RZ, RZ, R10 ;  /* 0x000000ffff0e7224 */ /* 0x000fce00078e000a */
.L_x_4:
[----:B------:R-:W-:Y:S05]  /*0f20*/  BSYNC.RECONVERGENT B1 ;  /* 0x0000000000017941 */ /* 0x000fea0003800200 */
.L_x_2:
[----:B------:R-:W-:Y:S02]  /*0f30*/  IMAD.MOV.U32 R17, RZ, RZ, 0x0 ;  /* 0x00000000ff117424 */ /* 0x000fe400078e00ff */
[----:B------:R-:W-:Y:S02]  /*0f40*/  IMAD.MOV.U32 R4, RZ, RZ, R14 ;  /* 0x000000ffff047224 */ /* 0x000fe400078e000e */
[----:B------:R-:W-:Y:S01]  /*0f50*/  IMAD.MOV.U32 R5, RZ, RZ, R15 ;  /* 0x000000ffff057224 */ /* 0x000fe200078e000f */
[----:B------:R-:W-:Y:S06]  /*0f60*/  RET.REL.NODEC R16 `(_Z14evolve13pt_gpuPdS_S_S_iiddd) ;  /* 0xfffffff010247950 */ /* 0x000fec0003c3ffff */
.L_x_7:
[----:B------:R-:W-:-:S00]  /*0f70*/  BRA `(.L_x_7) ;  /* 0xfffffffc00fc7947 */ /* 0x000fc0000383ffff */
[----:B------:R-:W-:-:S00]  /*0f80*/  NOP ;  /* 0x0000000000007918 */ /* 0x000fc00000000000 */
[----:B------:R-:W-:-:S00]  /*0f90*/  NOP ;  /* 0x0000000000007918 */ /* 0x000fc00000000000 */
[----:B------:R-:W-:-:S00]  /*0fa0*/  NOP ;  /* 0x0000000000007918 */ /* 0x000fc00000000000 */
[----:B------:R-:W-:-:S00]  /*0fb0*/  NOP ;  /* 0x0000000000007918 */ /* 0x000fc00000000000 */
[----:B------:R-:W-:-:S00]  /*0fc0*/  NOP ;  /* 0x0000000000007918 */ /* 0x000fc00000000000 */
[----:B------:R-:W-:-:S00]  /*0fd0*/  NOP ;  /* 0x0000000000007918 */ /* 0x000fc00000000000 */
[----:B------:R-:W-:-:S00]  /*0fe0*/  NOP ;  /* 0x0000000000007918 */ /* 0x000fc00000000000 */
[----:B------:R-:W-:-:S00]  /*0ff0*/  NOP ;  /* 0x0000000000007918 */ /* 0x000fc00000000000 */
.L_x_8:


//--------------------- .nv.shared.reserved.0     --------------------------
	.section	.nv.shared.reserved.0,"aw",@nobits
	.weak		__nv_reservedSMEM_offset_0_alias
	.size		__nv_reservedSMEM_offset_0_alias, 0, 64
	.other		__nv_reservedSMEM_offset_0_alias,@"STO_CUDA_RESERVED_SHARED STV_DEFAULT"
__nv_reservedSMEM_offset_0_alias:
	.zero		0
	.zero		64


//--------------------- .nv.constant0._Z14evolve13pt_gpuPdS_S_S_iiddd --------------------------
	.section	.nv.constant0._Z14evolve13pt_gpuPdS_S_S_iiddd,"a",@progbits
	.sectionflags	@""
	.align	4
.nv.constant0._Z14evolve13pt_gpuPdS_S_S_iiddd:
	.zero		960


//--------------------- SYMBOLS --------------------------

	.type		.nv.reservedSmem.offset0,@object
	.size		.nv.reservedSmem.offset0,0x4
